	.headerflags	@"EF_CUDA_TEXMODE_UNIFIED EF_CUDA_64BIT_ADDRESS EF_CUDA_ACCELERATORS EF_CUDA_SM90 EF_CUDA_VIRTUAL_SM(EF_CUDA_SM90)"
	.elftype	@"ET_EXEC"


//--------------------- .nv.info                  --------------------------
	.section	.nv.info,"",@"SHT_CUDA_INFO"
	.align	4


	//----- nvinfo : EIATTR_REGCOUNT
	.align		4
        /*0000*/ 	.byte	0x04, 0x2f
        /*0002*/ 	.short	(.L_1 - .L_0)
	.align		4
.L_0:
        /*0004*/ 	.word	index@(triton_poi_fused_max_pool2d_with_indices_26)
        /*0008*/ 	.word	0x00000050


	//----- nvinfo : EIATTR_MIN_STACK_SIZE
	.align		4
.L_1:
        /*000c*/ 	.byte	0x04, 0x12
        /*000e*/ 	.short	(.L_3 - .L_2)
	.align		4
.L_2:
        /*0010*/ 	.word	index@(triton_poi_fused_max_pool2d_with_indices_26)
        /*0014*/ 	.word	0x00000008


	//----- nvinfo : EIATTR_FRAME_SIZE
	.align		4
.L_3:
        /*0018*/ 	.byte	0x04, 0x11
        /*001a*/ 	.short	(.L_5 - .L_4)
	.align		4
.L_4:
        /*001c*/ 	.word	index@(triton_poi_fused_max_pool2d_with_indices_26)
        /*0020*/ 	.word	0x00000008


	//----- nvinfo : EIATTR_MIN_STACK_SIZE
	.align		4
.L_5:
        /*0024*/ 	.byte	0x04, 0x12
        /*0026*/ 	.short	(.L_7 - .L_6)
	.align		4
.L_6:
        /*0028*/ 	.word	index@(triton_poi_fused_max_pool2d_with_indices_26)
        /*002c*/ 	.word	0x00000008
.L_7:


//--------------------- .nv.info.triton_poi_fused_max_pool2d_with_indices_26 --------------------------
	.section	.nv.info.triton_poi_fused_max_pool2d_with_indices_26,"",@"SHT_CUDA_INFO"
	.sectionflags	@""
	.align	4


	//----- nvinfo : EIATTR_CUDA_API_VERSION
	.align		4
        /*0000*/ 	.byte	0x04, 0x37
        /*0002*/ 	.short	(.L_9 - .L_8)
.L_8:
        /*0004*/ 	.word	0x0000007c


	//----- nvinfo : EIATTR_KPARAM_INFO
	.align		4
.L_9:
        /*0008*/ 	.byte	0x04, 0x17
        /*000a*/ 	.short	(.L_11 - .L_10)
.L_10:
        /*000c*/ 	.word	0x00000000
        /*0010*/ 	.short	0x0003
        /*0012*/ 	.short	0x0018
        /*0014*/ 	.byte	0x00, 0xf0, 0x11, 0x00


	//----- nvinfo : EIATTR_KPARAM_INFO
	.align		4
.L_11:
        /*0018*/ 	.byte	0x04, 0x17
        /*001a*/ 	.short	(.L_13 - .L_12)
.L_12:
        /*001c*/ 	.word	0x00000000
        /*0020*/ 	.short	0x0002
        /*0022*/ 	.short	0x0010
        /*0024*/ 	.byte	0x00, 0xf4, 0x21, 0x00


	//----- nvinfo : EIATTR_KPARAM_INFO
	.align		4
.L_13:
        /*0028*/ 	.byte	0x04, 0x17
        /*002a*/ 	.short	(.L_15 - .L_14)
.L_14:
        /*002c*/ 	.word	0x00000000
        /*0030*/ 	.short	0x0001
        /*0032*/ 	.short	0x0008
        /*0034*/ 	.byte	0x00, 0xf4, 0x21, 0x00


	//----- nvinfo : EIATTR_KPARAM_INFO
	.align		4
.L_15:
        /*0038*/ 	.byte	0x04, 0x17
        /*003a*/ 	.short	(.L_17 - .L_16)
.L_16:
        /*003c*/ 	.word	0x00000000
        /*0040*/ 	.short	0x0000
        /*0042*/ 	.short	0x0000
        /*0044*/ 	.byte	0x00, 0xf4, 0x21, 0x00


	//----- nvinfo : EIATTR_SPARSE_MMA_MASK
	.align		4
.L_17:
        /*0048*/ 	.byte	0x03, 0x50
        /*004a*/ 	.short	0x0000


	//----- nvinfo : EIATTR_MAXREG_COUNT
	.align		4
        /*004c*/ 	.byte	0x03, 0x1b
        /*004e*/ 	.short	0x00ff


	//----- nvinfo : EIATTR_EXIT_INSTR_OFFSETS
	.align		4
        /*0050*/ 	.byte	0x04, 0x1c
        /*0052*/ 	.short	(.L_19 - .L_18)


	//   ....[0]....
.L_18:
        /*0054*/ 	.word	0x000029a0


	//   ....[1]....
        /*0058*/ 	.word	0x000029c0


	//----- nvinfo : EIATTR_REQNTID
	.align		4
.L_19:
        /*005c*/ 	.byte	0x04, 0x10
        /*005e*/ 	.short	(.L_21 - .L_20)
.L_20:
        /*0060*/ 	.word	0x00000080
        /*0064*/ 	.word	0x00000001
        /*0068*/ 	.word	0x00000001


	//----- nvinfo : EIATTR_CBANK_PARAM_SIZE
	.align		4
.L_21:
        /*006c*/ 	.byte	0x03, 0x19
        /*006e*/ 	.short	0x001c


	//----- nvinfo : EIATTR_PARAM_CBANK
	.align		4
        /*0070*/ 	.byte	0x04, 0x0a
        /*0072*/ 	.short	(.L_23 - .L_22)
	.align		4
.L_22:
        /*0074*/ 	.word	index@(.nv.constant0.triton_poi_fused_max_pool2d_with_indices_26)
        /*0078*/ 	.short	0x0210
        /*007a*/ 	.short	0x001c


	//----- nvinfo : EIATTR_SW_WAR
	.align		4
.L_23:
        /*007c*/ 	.byte	0x04, 0x36
        /*007e*/ 	.short	(.L_25 - .L_24)
.L_24:
        /*0080*/ 	.word	0x00000008
.L_25:


//--------------------- .nv.callgraph             --------------------------
	.section	.nv.callgraph,"",@"SHT_CUDA_CALLGRAPH"
	.align	4
	.sectionentsize	8
	.align		4
        /*0000*/ 	.word	0x00000000
	.align		4
        /*0004*/ 	.word	0xffffffff
	.align		4
        /*0008*/ 	.word	0x00000000
	.align		4
        /*000c*/ 	.word	0xfffffffe
	.align		4
        /*0010*/ 	.word	0x00000000
	.align		4
        /*0014*/ 	.word	0xfffffffd
	.align		4
        /*0018*/ 	.word	0x00000000
	.align		4
        /*001c*/ 	.word	0xfffffffc


//--------------------- .text.triton_poi_fused_max_pool2d_with_indices_26 --------------------------
	.section	.text.triton_poi_fused_max_pool2d_with_indices_26,"ax",@progbits
	.sectionflags	@"SHF_BARRIERS=1"
	.align	128
        .global         triton_poi_fused_max_pool2d_with_indices_26
        .type           triton_poi_fused_max_pool2d_with_indices_26,@function
        .size           triton_poi_fused_max_pool2d_with_indices_26,(.L_x_1 - triton_poi_fused_max_pool2d_with_indices_26)
        .other          triton_poi_fused_max_pool2d_with_indices_26,@"STO_CUDA_ENTRY STV_DEFAULT"
triton_poi_fused_max_pool2d_with_indices_26:
.text.triton_poi_fused_max_pool2d_with_indices_26:
[----:B------:R-:W0:Y:S01]  /*0000*/  LDC R1, c[0x0][0x28] ;  /* 0x00000a00ff017b82 */ /* 0x000e220000000800 */
[----:B------:R-:W1:Y:S01]  /*0010*/  S2R R0, SR_TID.X ;  /* 0x0000000000007919 */ /* 0x000e620000002100 */
[----:B------:R-:W-:-:S06]  /*0020*/  IMAD.MOV.U32 R28, RZ, RZ, RZ ;  /* 0x000000ffff1c7224 */ /* 0x000fcc00078e00ff */
[----:B------:R-:W2:Y:S01]  /*0030*/  LDC.64 R10, c[0x0][0x210] ;  /* 0x00008400ff0a7b82 */ /* 0x000ea20000000a00 */
[----:B------:R-:W-:Y:S01]  /*0040*/  IMAD.MOV.U32 R2, RZ, RZ, RZ ;  /* 0x000000ffff027224 */ /* 0x000fe200078e00ff */
[----:B------:R-:W3:Y:S01]  /*0050*/  S2R R26, SR_CTAID.X ;  /* 0x00000000001a7919 */ /* 0x000ee20000002500 */
[----:B------:R-:W-:Y:S02]  /*0060*/  CS2R R12, SRZ ;  /* 0x00000000000c7805 */ /* 0x000fe4000001ff00 */
[----:B------:R-:W-:Y:S02]  /*0070*/  CS2R R14, SRZ ;  /* 0x00000000000e7805 */ /* 0x000fe4000001ff00 */
[----:B------:R-:W-:Y:S02]  /*0080*/  CS2R R16, SRZ ;  /* 0x0000000000107805 */ /* 0x000fe4000001ff00 */
[----:B------:R-:W-:Y:S01]  /*0090*/  CS2R R18, SRZ ;  /* 0x0000000000127805 */ /* 0x000fe2000001ff00 */
[----:B------:R-:W-:Y:S01]  /*00a0*/  ULDC.64 UR6, c[0x0][0x208] ;  /* 0x0000820000067ab9 */ /* 0x000fe20000000a00 */
[----:B0-----:R-:W-:-:S02]  /*00b0*/  VIADD R1, R1, 0xfffffff8 ;  /* 0xfffffff801017836 */ /* 0x001fc40000000000 */
[----:B-1----:R-:W-:Y:S02]  /*00c0*/  IMAD.SHL.U32 R35, R0, 0x8, RZ ;  /* 0x0000000800237824 */ /* 0x002fe400078e00ff */
[----:B---3--:R-:W-:-:S03]  /*00d0*/  IMAD.SHL.U32 R77, R26, 0x400, RZ ;  /* 0x000004001a4d7824 */ /* 0x008fc600078e00ff */
[----:B------:R-:W-:-:S04]  /*00e0*/  LOP3.LUT R35, R35, 0x3f8, RZ, 0xc0, !PT ;  /* 0x000003f823237812 */ /* 0x000fc800078ec0ff */
[----:B------:R-:W-:-:S04]  /*00f0*/  LOP3.LUT R29, R77, R35, RZ, 0xfc, !PT ;  /* 0x000000234d1d7212 */ /* 0x000fc800078efcff */
[--C-:B------:R-:W-:Y:S01]  /*0100*/  SHF.R.S32.HI R3, RZ, 0x1f, R29.reuse ;  /* 0x0000001fff037819 */ /* 0x100fe2000001141d */
[C-C-:B------:R-:W-:Y:S01]  /*0110*/  IMAD.HI R4, R29.reuse, -0x77777777, R28.reuse ;  /* 0x888888891d047827 */ /* 0x140fe200078e021c */
[----:B------:R-:W-:Y:S02]  /*0120*/  ISETP.GE.AND P0, PT, R29, 0x70800, PT ;  /* 0x000708001d00780c */ /* 0x000fe40003f06270 */
[----:B------:R-:W-:Y:S01]  /*0130*/  LEA.HI R0, R3, R29, RZ, 0x9 ;  /* 0x0000001d03007211 */ /* 0x000fe200078f48ff */
[----:B------:R-:W-:Y:S01]  /*0140*/  IMAD.HI R28, R29, -0x6e5d4c3b, R28 ;  /* 0x91a2b3c51d1c7827 */ /* 0x000fe200078e021c */
[----:B------:R-:W-:Y:S02]  /*0150*/  SHF.R.U32.HI R5, RZ, 0x1f, R4 ;  /* 0x0000001fff057819 */ /* 0x000fe40000011604 */
[----:B------:R-:W-:Y:S02]  /*0160*/  SHF.R.S32.HI R3, RZ, 0x9, R0 ;  /* 0x00000009ff037819 */ /* 0x000fe40000011400 */
[----:B------:R-:W-:Y:S01]  /*0170*/  LEA.HI.SX32 R5, R4, R5, 0x14 ;  /* 0x0000000504057211 */ /* 0x000fe200078fa2ff */
[----:B------:R-:W-:Y:S01]  /*0180*/  IMAD.MOV.U32 R4, RZ, RZ, RZ ;  /* 0x000000ffff047224 */ /* 0x000fe200078e00ff */
[----:B------:R-:W-:Y:S01]  /*0190*/  SHF.R.U32.HI R9, RZ, 0x1f, R28 ;  /* 0x0000001fff097819 */ /* 0x000fe2000001161c */
[----:B------:R-:W-:-:S03]  /*01a0*/  IMAD.HI R2, R3, -0x77777777, R2 ;  /* 0x8888888903027827 */ /* 0x000fc600078e0202 */
[----:B------:R-:W-:Y:S02]  /*01b0*/  LEA.HI.SX32 R28, R28, R9, 0x10 ;  /* 0x000000091c1c7211 */ /* 0x000fe400078f82ff */
[----:B------:R-:W-:-:S04]  /*01c0*/  SHF.R.U32.HI R7, RZ, 0x1f, R2 ;  /* 0x0000001fff077819 */ /* 0x000fc80000011602 */
[----:B------:R-:W-:Y:S01]  /*01d0*/  LEA.HI R7, R2, R7, RZ, 0x1d ;  /* 0x0000000702077211 */ /* 0x000fe200078fe8ff */
[----:B------:R-:W-:-:S04]  /*01e0*/  IMAD.HI R2, R5, -0x77777777, R4 ;  /* 0x8888888905027827 */ /* 0x000fc800078e0204 */
[----:B------:R-:W-:Y:S01]  /*01f0*/  IMAD R7, R7, -0xf, R3 ;  /* 0xfffffff107077824 */ /* 0x000fe200078e0203 */
[----:B------:R-:W-:-:S03]  /*0200*/  SHF.R.U32.HI R3, RZ, 0x1f, R2 ;  /* 0x0000001fff037819 */ /* 0x000fc60000011602 */
[----:B------:R-:W-:Y:S01]  /*0210*/  IMAD.SHL.U32 R7, R7, 0x400, RZ ;  /* 0x0000040007077824 */ /* 0x000fe200078e00ff */
[----:B------:R-:W-:Y:S02]  /*0220*/  LEA.HI R4, R2, R3, RZ, 0x1d ;  /* 0x0000000302047211 */ /* 0x000fe400078fe8ff */
[----:B------:R-:W-:Y:S01]  /*0230*/  LOP3.LUT R3, R0, 0xfffffe00, RZ, 0xc0, !PT ;  /* 0xfffffe0000037812 */ /* 0x000fe200078ec0ff */
[----:B------:R-:W-:Y:S02]  /*0240*/  IMAD R28, R28, 0x78200, R7 ;  /* 0x000782001c1c7824 */ /* 0x000fe400078e0207 */
[----:B------:R-:W-:Y:S02]  /*0250*/  IMAD R5, R4, -0xf, R5 ;  /* 0xfffffff104057824 */ /* 0x000fe400078e0205 */
[----:B------:R-:W-:Y:S02]  /*0260*/  IMAD.IADD R24, R29, 0x1, -R3 ;  /* 0x000000011d187824 */ /* 0x000fe400078e0a03 */
[----:B------:R-:W-:-:S02]  /*0270*/  VIADD R27, R28, 0x200 ;  /* 0x000002001c1b7836 */ /* 0x000fc40000000000 */
[C---:B------:R-:W-:Y:S02]  /*0280*/  IMAD.IADD R0, R24.reuse, 0x1, R28 ;  /* 0x0000000118007824 */ /* 0x040fe400078e021c */
[----:B------:R-:W-:Y:S02]  /*0290*/  IMAD.IADD R2, R24, 0x1, R27 ;  /* 0x0000000118027824 */ /* 0x000fe400078e021b */
[C---:B------:R-:W-:Y:S02]  /*02a0*/  IMAD R0, R5.reuse, 0x7c00, R0 ;  /* 0x00007c0005007824 */ /* 0x040fe400078e0200 */
[----:B------:R-:W-:Y:S02]  /*02b0*/  IMAD R6, R5, 0x7c00, R2 ;  /* 0x00007c0005067824 */ /* 0x000fe400078e0202 */
[----:B--2---:R-:W-:-:S04]  /*02c0*/  IMAD.WIDE R2, R0, 0x4, R10 ;  /* 0x0000000400027825 */ /* 0x004fc800078e020a */
[----:B------:R-:W-:Y:S01]  /*02d0*/  IMAD.WIDE R6, R6, 0x4, R10 ;  /* 0x0000000406067825 */ /* 0x000fe200078e020a */
[----:B------:R-:W2:Y:S04]  /*02e0*/  @!P0 LDG.E.128 R12, desc[UR6][R2.64] ;  /* 0x00000006020c8981 */ /* 0x000ea8000c1e1d00 */
[----:B------:R-:W2:Y:S01]  /*02f0*/  @!P0 LDG.E.128 R16, desc[UR6][R6.64] ;  /* 0x0000000606108981 */ /* 0x000ea2000c1e1d00 */
[----:B------:R-:W-:Y:S01]  /*0300*/  VIADD R41, R28, 0x400 ;  /* 0x000004001c297836 */ /* 0x000fe20000000000 */
[----:B------:R-:W-:Y:S02]  /*0310*/  CS2R R20, SRZ ;  /* 0x0000000000147805 */ /* 0x000fe4000001ff00 */
[----:B------:R-:W-:Y:S01]  /*0320*/  CS2R R22, SRZ ;  /* 0x0000000000167805 */ /* 0x000fe2000001ff00 */
[----:B------:R-:W-:-:S04]  /*0330*/  IMAD.IADD R0, R24, 0x1, R41 ;  /* 0x0000000118007824 */ /* 0x000fc800078e0229 */
[----:B------:R-:W-:-:S04]  /*0340*/  IMAD R0, R5, 0x7c00, R0 ;  /* 0x00007c0005007824 */ /* 0x000fc800078e0200 */
[----:B------:R-:W-:-:S05]  /*0350*/  IMAD.WIDE R8, R0, 0x4, R10 ;  /* 0x0000000400087825 */ /* 0x000fca00078e020a */
[----:B------:R-:W3:Y:S01]  /*0360*/  @!P0 LDG.E.128 R20, desc[UR6][R8.64] ;  /* 0x0000000608148981 */ /* 0x000ee2000c1e1d00 */
[----:B------:R-:W-:-:S04]  /*0370*/  VIADD R48, R28, 0x3e00 ;  /* 0x00003e001c307836 */ /* 0x000fc80000000000 */
[----:B------:R-:W-:-:S04]  /*0380*/  IMAD.IADD R10, R24, 0x1, R48 ;  /* 0x00000001180a7824 */ /* 0x000fc800078e0230 */
[----:B------:R-:W-:Y:S01]  /*0390*/  IMAD R10, R5, 0x7c00, R10 ;  /* 0x00007c00050a7824 */ /* 0x000fe200078e020a */
[----:B--2---:R-:W-:Y:S02]  /*03a0*/  FSETP.GT.AND P2, PT, R16, R12, PT ;  /* 0x0000000c1000720b */ /* 0x004fe40003f44000 */
[----:B------:R-:W-:Y:S02]  /*03b0*/  FSETP.GT.AND P4, PT, R18, R14, PT ;  /* 0x0000000e1200720b */ /* 0x000fe40003f84000 */
[----:B------:R-:W-:Y:S02]  /*03c0*/  FSETP.GT.AND P5, PT, R17, R13, PT ;  /* 0x0000000d1100720b */ /* 0x000fe40003fa4000 */
[----:B------:R-:W-:Y:S02]  /*03d0*/  FSETP.NAN.AND P1, PT, R16, R16, PT ;  /* 0x000000101000720b */ /* 0x000fe40003f28000 */
[----:B------:R-:W-:Y:S02]  /*03e0*/  FSETP.GT.AND P3, PT, R19, R15, PT ;  /* 0x0000000f1300720b */ /* 0x000fe40003f64000 */
[----:B------:R-:W-:-:S02]  /*03f0*/  P2R R2, PR, RZ, 0x4 ;  /* 0x00000004ff027803 */ /* 0x000fc40000000000 */
[----:B------:R-:W-:Y:S02]  /*0400*/  P2R R4, PR, RZ, 0x8 ;  /* 0x00000008ff047803 */ /* 0x000fe40000000000 */
[----:B------:R-:W-:Y:S02]  /*0410*/  @!P2 SEL R16, R16, R12, P1 ;  /* 0x0000000c1010a207 */ /* 0x000fe40000800000 */
[C---:B------:R-:W-:Y:S02]  /*0420*/  FSETP.NAN.AND P1, PT, R18.reuse, R18, PT ;  /* 0x000000121200720b */ /* 0x040fe40003f28000 */
[C---:B------:R-:W-:Y:S02]  /*0430*/  FSETP.NAN.AND P2, PT, R17.reuse, R17, PT ;  /* 0x000000111100720b */ /* 0x040fe40003f48000 */
[----:B------:R-:W-:Y:S02]  /*0440*/  @!P4 SEL R18, R18, R14, P1 ;  /* 0x0000000e1212c207 */ /* 0x000fe40000800000 */
[----:B------:R-:W-:-:S02]  /*0450*/  @!P5 SEL R17, R17, R13, P2 ;  /* 0x0000000d1111d207 */ /* 0x000fc40001000000 */
[----:B---3--:R-:W-:Y:S02]  /*0460*/  FSETP.NAN.AND P1, PT, R23, R23, PT ;  /* 0x000000171700720b */ /* 0x008fe40003f28000 */
[C---:B------:R-:W-:Y:S01]  /*0470*/  FSETP.NAN.AND P2, PT, R19.reuse, R19, PT ;  /* 0x000000131300720b */ /* 0x040fe20003f48000 */
[----:B------:R-:W-:Y:S01]  /*0480*/  VIADD R52, R28, 0x4000 ;  /* 0x000040001c347836 */ /* 0x000fe20000000000 */
[----:B------:R-:W-:Y:S02]  /*0490*/  LOP3.LUT R35, R77, 0x4, R35, 0xfe, !PT ;  /* 0x000000044d237812 */ /* 0x000fe400078efe23 */
[----:B------:R-:W-:Y:S02]  /*04a0*/  @!P3 SEL R19, R19, R15, P2 ;  /* 0x0000000f1313b207 */ /* 0x000fe40001000000 */
[----:B------:R-:W-:Y:S02]  /*04b0*/  FSETP.GEU.AND P2, PT, R18, R22, PT ;  /* 0x000000161200720b */ /* 0x000fe40003f4e000 */
[----:B------:R-:W-:-:S02]  /*04c0*/  FSETP.GEU.AND P3, PT, R19, R23, PT ;  /* 0x000000171300720b */ /* 0x000fc40003f6e000 */
[----:B------:R-:W-:Y:S02]  /*04d0*/  P2R R8, PR, RZ, 0x4 ;  /* 0x00000004ff087803 */ /* 0x000fe40000000000 */
[----:B------:R-:W-:Y:S02]  /*04e0*/  @!P1 SEL R23, R23, R19, !P3 ;  /* 0x0000001317179207 */ /* 0x000fe40005800000 */
[----:B------:R-:W-:Y:S01]  /*04f0*/  FSETP.NAN.AND P1, PT, R22, R22, PT ;  /* 0x000000161600720b */ /* 0x000fe20003f28000 */
[C---:B------:R-:W-:Y:S01]  /*0500*/  VIADD R53, R28.reuse, 0x4200 ;  /* 0x000042001c357836 */ /* 0x040fe20000000000 */
[----:B------:R-:W-:Y:S01]  /*0510*/  SHF.R.S32.HI R13, RZ, 0x1f, R29 ;  /* 0x0000001fff0d7819 */ /* 0x000fe2000001141d */
[C---:B------:R-:W-:Y:S01]  /*0520*/  VIADD R42, R28.reuse, 0x7c00 ;  /* 0x00007c001c2a7836 */ /* 0x040fe20000000000 */
[----:B------:R-:W-:Y:S01]  /*0530*/  P2R R12, PR, RZ, 0x8 ;  /* 0x00000008ff0c7803 */ /* 0x000fe20000000000 */
[C---:B------:R-:W-:Y:S01]  /*0540*/  VIADD R40, R28.reuse, 0x7e00 ;  /* 0x00007e001c287836 */ /* 0x040fe20000000000 */
[----:B------:R-:W-:Y:S01]  /*0550*/  P2R R0, PR, RZ, 0x10 ;  /* 0x00000010ff007803 */ /* 0x000fe20000000000 */
[----:B------:R-:W-:Y:S01]  /*0560*/  VIADD R73, R28, 0x8000 ;  /* 0x000080001c497836 */ /* 0x000fe20000000000 */
[----:B------:R-:W-:-:S05]  /*0570*/  P2R R11, PR, RZ, 0x20 ;  /* 0x00000020ff0b7803 */ /* 0x000fca0000000000 */
[----:B------:R-:W-:Y:S02]  /*0580*/  @!P1 SEL R22, R22, R18, !P2 ;  /* 0x0000001216169207 */ /* 0x000fe40005000000 */
[----:B------:R-:W-:Y:S02]  /*0590*/  CS2R R18, SRZ ;  /* 0x0000000000127805 */ /* 0x000fe4000001ff00 */
[-C--:B------:R-:W-:Y:S02]  /*05a0*/  FSETP.NAN.AND P1, PT, R21, R21.reuse, PT ;  /* 0x000000151500720b */ /* 0x080fe40003f28000 */
[----:B------:R-:W-:-:S04]  /*05b0*/  FSETP.GEU.AND P2, PT, R17, R21, PT ;  /* 0x000000151100720b */ /* 0x000fc80003f4e000 */
[----:B------:R-:W-:-:S07]  /*05c0*/  P2R R6, PR, RZ, 0x4 ;  /* 0x00000004ff067803 */ /* 0x000fce0000000000 */
[----:B------:R-:W-:Y:S02]  /*05d0*/  @!P1 SEL R21, R21, R17, !P2 ;  /* 0x0000001115159207 */ /* 0x000fe40005000000 */
[-C--:B------:R-:W-:Y:S02]  /*05e0*/  FSETP.GEU.AND P2, PT, R16, R20.reuse, PT ;  /* 0x000000141000720b */ /* 0x080fe40003f4e000 */
[----:B------:R-:W-:Y:S02]  /*05f0*/  FSETP.NAN.AND P1, PT, R20, R20, PT ;  /* 0x000000141400720b */ /* 0x000fe40003f28000 */
[----:B------:R-:W-:-:S05]  /*0600*/  P2R R7, PR, RZ, 0x4 ;  /* 0x00000004ff077803 */ /* 0x000fca0000000000 */
[----:B------:R0:W-:Y:S06]  /*0610*/  STL.64 [R1], R6 ;  /* 0x0000000601007387 */ /* 0x0001ec0000100a00 */
[----:B------:R-:W-:Y:S02]  /*0620*/  @!P1 SEL R20, R20, R16, !P2 ;  /* 0x0000001014149207 */ /* 0x000fe40005000000 */
[----:B------:R-:W-:Y:S01]  /*0630*/  CS2R R16, SRZ ;  /* 0x0000000000107805 */ /* 0x000fe2000001ff00 */
[----:B0-----:R-:W0:Y:S02]  /*0640*/  LDC.64 R6, c[0x0][0x210] ;  /* 0x00008400ff067b82 */ /* 0x001e240000000a00 */
[----:B0-----:R-:W-:-:S05]  /*0650*/  IMAD.WIDE R14, R10, 0x4, R6 ;  /* 0x000000040a0e7825 */ /* 0x001fca00078e0206 */
[----:B------:R0:W2:Y:S02]  /*0660*/  @!P0 LDG.E.128 R16, desc[UR6][R14.64] ;  /* 0x000000060e108981 */ /* 0x0000a4000c1e1d00 */
[----:B0-----:R-:W-:-:S04]  /*0670*/  IMAD.IADD R14, R24, 0x1, R52 ;  /* 0x00000001180e7824 */ /* 0x001fc800078e0234 */
[----:B------:R-:W-:-:S04]  /*0680*/  IMAD R14, R5, 0x7c00, R14 ;  /* 0x00007c00050e7824 */ /* 0x000fc800078e020e */
[----:B------:R-:W-:Y:S01]  /*0690*/  IMAD.WIDE R14, R14, 0x4, R6 ;  /* 0x000000040e0e7825 */ /* 0x000fe200078e0206 */
[-C--:B--2---:R-:W-:Y:S02]  /*06a0*/  FSETP.NAN.AND P1, PT, R16, R16.reuse, PT ;  /* 0x000000101000720b */ /* 0x084fe40003f28000 */
[----:B------:R-:W-:-:S04]  /*06b0*/  FSETP.GEU.AND P2, PT, R20, R16, PT ;  /* 0x000000101400720b */ /* 0x000fc80003f4e000 */
[----:B------:R-:W-:-:S07]  /*06c0*/  P2R R10, PR, RZ, 0x4 ;  /* 0x00000004ff0a7803 */ /* 0x000fce0000000000 */
[----:B------:R-:W-:Y:S02]  /*06d0*/  @!P1 SEL R16, R16, R20, !P2 ;  /* 0x0000001410109207 */ /* 0x000fe40005000000 */
[-C--:B------:R-:W-:Y:S02]  /*06e0*/  FSETP.NAN.AND P1, PT, R17, R17.reuse, PT ;  /* 0x000000111100720b */ /* 0x080fe40003f28000 */
[----:B------:R-:W-:-:S04]  /*06f0*/  FSETP.GEU.AND P2, PT, R21, R17, PT ;  /* 0x000000111500720b */ /* 0x000fc80003f4e000 */
[----:B------:R-:W-:-:S07]  /*0700*/  P2R R9, PR, RZ, 0x4 ;  /* 0x00000004ff097803 */ /* 0x000fce0000000000 */
[----:B------:R-:W-:Y:S02]  /*0710*/  @!P1 SEL R17, R17, R21, !P2 ;  /* 0x0000001511119207 */ /* 0x000fe40005000000 */
[----:B------:R-:W-:Y:S02]  /*0720*/  CS2R R20, SRZ ;  /* 0x0000000000147805 */ /* 0x000fe4000001ff00 */
[-C--:B------:R-:W-:Y:S02]  /*0730*/  FSETP.NAN.AND P1, PT, R18, R18.reuse, PT ;  /* 0x000000121200720b */ /* 0x080fe40003f28000 */
[----:B------:R-:W-:-:S04]  /*0740*/  FSETP.GEU.AND P2, PT, R22, R18, PT ;  /* 0x000000121600720b */ /* 0x000fc80003f4e000 */
[----:B------:R-:W-:-:S07]  /*0750*/  P2R R76, PR, RZ, 0x4 ;  /* 0x00000004ff4c7803 */ /* 0x000fce0000000000 */
[----:B------:R-:W-:Y:S02]  /*0760*/  @!P1 SEL R18, R18, R22, !P2 ;  /* 0x0000001612129207 */ /* 0x000fe40005000000 */
[-C--:B------:R-:W-:Y:S02]  /*0770*/  FSETP.NAN.AND P1, PT, R19, R19.reuse, PT ;  /* 0x000000131300720b */ /* 0x080fe40003f28000 */
[----:B------:R-:W-:-:S04]  /*0780*/  FSETP.GEU.AND P2, PT, R23, R19, PT ;  /* 0x000000131700720b */ /* 0x000fc80003f4e000 */
[----:B------:R-:W-:-:S07]  /*0790*/  P2R R75, PR, RZ, 0x4 ;  /* 0x00000004ff4b7803 */ /* 0x000fce0000000000 */
[----:B------:R-:W-:Y:S02]  /*07a0*/  @!P1 SEL R19, R19, R23, !P2 ;  /* 0x0000001713139207 */ /* 0x000fe40005000000 */
[----:B------:R-:W-:-:S06]  /*07b0*/  CS2R R22, SRZ ;  /* 0x0000000000167805 */ /* 0x000fcc000001ff00 */
[----:B------:R0:W2:Y:S01]  /*07c0*/  @!P0 LDG.E.128 R20, desc[UR6][R14.64] ;  /* 0x000000060e148981 */ /* 0x0000a2000c1e1d00 */
[----:B------:R-:W-:-:S04]  /*07d0*/  IMAD.IADD R24, R24, 0x1, R53 ;  /* 0x0000000118187824 */ /* 0x000fc800078e0235 */
[----:B0-----:R-:W-:-:S04]  /*07e0*/  IMAD R14, R5, 0x7c00, R24 ;  /* 0x00007c00050e7824 */ /* 0x001fc800078e0218 */
        /* <DEDUP_REMOVED lines=20> */
[----:B------:R-:W-:-:S04]  /*0930*/  LEA.HI R13, R13, R29, RZ, 0x9 ;  /* 0x0000001d0d0d7211 */ /* 0x000fc800078f48ff */
[----:B------:R-:W-:-:S05]  /*0940*/  LOP3.LUT R13, R13, 0xfffffe00, RZ, 0xc0, !PT ;  /* 0xfffffe000d0d7812 */ /* 0x000fca00078ec0ff */
[----:B------:R-:W-:-:S04]  /*0950*/  IMAD.IADD R30, R29, 0x1, -R13 ;  /* 0x000000011d1e7824 */ /* 0x000fc800078e0a0d */
        /* <DEDUP_REMOVED lines=21> */
[----:B------:R-:W2:Y:S02]  /*0ab0*/  @!P0 LDG.E.128 R20, desc[UR6][R14.64] ;  /* 0x000000060e148981 */ /* 0x000ea4000c1e1d00 */
[-C--:B--2---:R-:W-:Y:S02]  /*0ac0*/  FSETP.NAN.AND P1, PT, R23, R23.reuse, PT ;  /* 0x000000171700720b */ /* 0x084fe40003f28000 */
[----:B------:R-:W-:-:S04]  /*0ad0*/  FSETP.GEU.AND P2, PT, R19, R23, PT ;  /* 0x000000171300720b */ /* 0x000fc80003f4e000 */
[----:B------:R-:W-:-:S07]  /*0ae0*/  P2R R60, PR, RZ, 0x4 ;  /* 0x00000004ff3c7803 */ /* 0x000fce0000000000 */
[----:B------:R-:W-:Y:S02]  /*0af0*/  @!P1 SEL R23, R23, R19, !P2 ;  /* 0x0000001317179207 */ /* 0x000fe40005000000 */
[-C--:B------:R-:W-:Y:S02]  /*0b00*/  FSETP.NAN.AND P1, PT, R22, R22.reuse, PT ;  /* 0x000000161600720b */ /* 0x080fe40003f28000 */
[----:B------:R-:W-:-:S04]  /*0b10*/  FSETP.GEU.AND P2, PT, R18, R22, PT ;  /* 0x000000161200720b */ /* 0x000fc80003f4e000 */
[----:B------:R-:W-:-:S07]  /*0b20*/  P2R R13, PR, RZ, 0x4 ;  /* 0x00000004ff0d7803 */ /* 0x000fce0000000000 */
[----:B------:R-:W-:Y:S01]  /*0b30*/  @!P1 SEL R22, R22, R18, !P2 ;  /* 0x0000001216169207 */ /* 0x000fe20005000000 */
[----:B------:R-:W-:Y:S01]  /*0b40*/  IMAD.IADD R18, R30, 0x1, R40 ;  /* 0x000000011e127824 */ /* 0x000fe200078e0228 */
[-C--:B------:R-:W-:Y:S02]  /*0b50*/  FSETP.NAN.AND P1, PT, R21, R21.reuse, PT ;  /* 0x000000151500720b */ /* 0x080fe40003f28000 */
[----:B------:R-:W-:Y:S01]  /*0b60*/  FSETP.GEU.AND P2, PT, R17, R21, PT ;  /* 0x000000151100720b */ /* 0x000fe20003f4e000 */
[----:B------:R-:W-:Y:S01]  /*0b70*/  IMAD R24, R5, 0x7c00, R18 ;  /* 0x00007c0005187824 */ /* 0x000fe200078e0212 */
[----:B------:R-:W-:Y:S02]  /*0b80*/  CS2R R18, SRZ ;  /* 0x0000000000127805 */ /* 0x000fe4000001ff00 */
[----:B------:R-:W-:Y:S01]  /*0b90*/  P2R R14, PR, RZ, 0x4 ;  /* 0x00000004ff0e7803 */ /* 0x000fe20000000000 */
[----:B------:R-:W-:-:S06]  /*0ba0*/  IMAD.WIDE R24, R24, 0x4, R6 ;  /* 0x0000000418187825 */ /* 0x000fcc00078e0206 */
[----:B------:R-:W-:Y:S02]  /*0bb0*/  @!P1 SEL R21, R21, R17, !P2 ;  /* 0x0000001115159207 */ /* 0x000fe40005000000 */
[-C--:B------:R-:W-:Y:S02]  /*0bc0*/  FSETP.NAN.AND P1, PT, R20, R20.reuse, PT ;  /* 0x000000141400720b */ /* 0x080fe40003f28000 */
[----:B------:R-:W-:-:S04]  /*0bd0*/  FSETP.GEU.AND P2, PT, R16, R20, PT ;  /* 0x000000141000720b */ /* 0x000fc80003f4e000 */
[----:B------:R-:W-:-:S07]  /*0be0*/  P2R R15, PR, RZ, 0x4 ;  /* 0x00000004ff0f7803 */ /* 0x000fce0000000000 */
[----:B------:R-:W-:Y:S02]  /*0bf0*/  @!P1 SEL R20, R20, R16, !P2 ;  /* 0x0000001014149207 */ /* 0x000fe40005000000 */
[----:B------:R-:W-:-:S06]  /*0c00*/  CS2R R16, SRZ ;  /* 0x0000000000107805 */ /* 0x000fcc000001ff00 */
[----:B------:R0:W2:Y:S02]  /*0c10*/  @!P0 LDG.E.128 R16, desc[UR6][R24.64] ;  /* 0x0000000618108981 */ /* 0x0000a4000c1e1d00 */
[----:B0-----:R-:W-:Y:S02]  /*0c20*/  CS2R R24, SRZ ;  /* 0x0000000000187805 */ /* 0x001fe4000001ff00 */
[-C--:B--2---:R-:W-:Y:S02]  /*0c30*/  FSETP.NAN.AND P1, PT, R16, R16.reuse, PT ;  /* 0x000000101000720b */ /* 0x084fe40003f28000 */
[----:B------:R-:W-:-:S04]  /*0c40*/  FSETP.GEU.AND P2, PT, R20, R16, PT ;  /* 0x000000101400720b */ /* 0x000fc80003f4e000 */
[----:B------:R-:W-:-:S07]  /*0c50*/  P2R R31, PR, RZ, 0x4 ;  /* 0x00000004ff1f7803 */ /* 0x000fce0000000000 */
[----:B------:R-:W-:Y:S02]  /*0c60*/  @!P1 SEL R16, R16, R20, !P2 ;  /* 0x0000001410109207 */ /* 0x000fe40005000000 */
[-C--:B------:R-:W-:Y:S02]  /*0c70*/  FSETP.NAN.AND P1, PT, R17, R17.reuse, PT ;  /* 0x000000111100720b */ /* 0x080fe40003f28000 */
[----:B------:R-:W-:Y:S02]  /*0c80*/  FSETP.GEU.AND P2, PT, R21, R17, PT ;  /* 0x000000111500720b */ /* 0x000fe40003f4e000 */
[----:B------:R-:W-:Y:S02]  /*0c90*/  SHF.R.S32.HI R20, RZ, 0x15, R26 ;  /* 0x00000015ff147819 */ /* 0x000fe4000001141a */
[----:B------:R-:W-:Y:S02]  /*0ca0*/  P2R R32, PR, RZ, 0x4 ;  /* 0x00000004ff207803 */ /* 0x000fe40000000000 */
[----:B------:R-:W-:-:S04]  /*0cb0*/  SGXT R20, R20, 0x1 ;  /* 0x000000011414781a */ /* 0x000fc80000000200 */
[----:B------:R-:W-:Y:S02]  /*0cc0*/  LEA.HI R20, R20, R35, RZ, 0x9 ;  /* 0x0000002314147211 */ /* 0x000fe400078f48ff */
[----:B------:R-:W-:Y:S02]  /*0cd0*/  @!P1 SEL R17, R17, R21, !P2 ;  /* 0x0000001511119207 */ /* 0x000fe40005000000 */
[-C--:B------:R-:W-:Y:S02]  /*0ce0*/  FSETP.NAN.AND P1, PT, R18, R18.reuse, PT ;  /* 0x000000121200720b */ /* 0x080fe40003f28000 */
[----:B------:R-:W-:Y:S02]  /*0cf0*/  FSETP.GEU.AND P2, PT, R22, R18, PT ;  /* 0x000000121600720b */ /* 0x000fe40003f4e000 */
[----:B------:R-:W-:Y:S02]  /*0d00*/  LOP3.LUT R20, R20, 0xfffffe00, RZ, 0xc0, !PT ;  /* 0xfffffe0014147812 */ /* 0x000fe400078ec0ff */
[----:B------:R-:W-:-:S03]  /*0d10*/  P2R R33, PR, RZ, 0x4 ;  /* 0x00000004ff217803 */ /* 0x000fc60000000000 */
[----:B------:R-:W-:Y:S01]  /*0d20*/  IMAD.IADD R35, R35, 0x1, -R20 ;  /* 0x0000000123237824 */ /* 0x000fe200078e0a14 */
[----:B------:R-:W-:-:S03]  /*0d30*/  CS2R R20, SRZ ;  /* 0x0000000000147805 */ /* 0x000fc6000001ff00 */
[----:B------:R-:W-:Y:S01]  /*0d40*/  @!P1 SEL R18, R18, R22, !P2 ;  /* 0x0000001612129207 */ /* 0x000fe20005000000 */
[----:B------:R-:W-:Y:S01]  /*0d50*/  IMAD.IADD R26, R35, 0x1, R28 ;  /* 0x00000001231a7824 */ /* 0x000fe200078e021c */
[-C--:B------:R-:W-:Y:S01]  /*0d60*/  FSETP.NAN.AND P1, PT, R19, R19.reuse, PT ;  /* 0x000000131300720b */ /* 0x080fe20003f28000 */
[----:B------:R-:W-:Y:S01]  /*0d70*/  IMAD.IADD R38, R35, 0x1, R27 ;  /* 0x0000000123267824 */ /* 0x000fe200078e021b */
[----:B------:R-:W-:Y:S01]  /*0d80*/  FSETP.GEU.AND P2, PT, R23, R19, PT ;  /* 0x000000131700720b */ /* 0x000fe20003f4e000 */
[C---:B------:R-:W-:Y:S01]  /*0d90*/  IMAD R36, R5.reuse, 0x7c00, R26 ;  /* 0x00007c0005247824 */ /* 0x040fe200078e021a */
[----:B------:R-:W-:Y:S01]  /*0da0*/  CS2R R26, SRZ ;  /* 0x00000000001a7805 */ /* 0x000fe2000001ff00 */
[----:B------:R-:W-:Y:S01]  /*0db0*/  IMAD R38, R5, 0x7c00, R38 ;  /* 0x00007c0005267824 */ /* 0x000fe200078e0226 */
[----:B------:R-:W-:Y:S01]  /*0dc0*/  P2R R34, PR, RZ, 0x4 ;  /* 0x00000004ff227803 */ /* 0x000fe20000000000 */
[----:B------:R-:W-:-:S04]  /*0dd0*/  IMAD.WIDE R36, R36, 0x4, R6 ;  /* 0x0000000424247825 */ /* 0x000fc800078e0206 */
[----:B------:R-:W-:Y:S02]  /*0de0*/  IMAD.WIDE R38, R38, 0x4, R6 ;  /* 0x0000000426267825 */ /* 0x000fe400078e0206 */
[----:B------:R-:W-:Y:S02]  /*0df0*/  @!P1 SEL R19, R19, R23, !P2 ;  /* 0x0000001713139207 */ /* 0x000fe40005000000 */
[----:B------:R-:W-:Y:S01]  /*0e00*/  CS2R R22, SRZ ;  /* 0x0000000000167805 */ /* 0x000fe2000001ff00 */
[----:B------:R-:W2:Y:S05]  /*0e10*/  @!P0 LDG.E.128 R24, desc[UR6][R38.64] ;  /* 0x0000000626188981 */ /* 0x000eaa000c1e1d00 */
[----:B------:R-:W2:Y:S02]  /*0e20*/  @!P0 LDG.E.128 R20, desc[UR6][R36.64] ;  /* 0x0000000624148981 */ /* 0x000ea4000c1e1d00 */
[----:B--2---:R-:W-:-:S02]  /*0e30*/  FSETP.GT.AND P2, PT, R24, R20, PT ;  /* 0x000000141800720b */ /* 0x004fc40003f44000 */
[----:B------:R-:W-:Y:S02]  /*0e40*/  FSETP.NAN.AND P1, PT, R24, R24, PT ;  /* 0x000000181800720b */ /* 0x000fe40003f28000 */
[----:B------:R-:W-:-:S09]  /*0e50*/  P2R R36, PR, RZ, 0x4 ;  /* 0x00000004ff247803 */ /* 0x000fd20000000000 */
[----:B------:R-:W-:Y:S02]  /*0e60*/  @!P2 SEL R24, R24, R20, P1 ;  /* 0x000000141818a207 */ /* 0x000fe40000800000 */
[C---:B------:R-:W-:Y:S02]  /*0e70*/  FSETP.GT.AND P2, PT, R25.reuse, R21, PT ;  /* 0x000000151900720b */ /* 0x040fe40003f44000 */
[----:B------:R-:W-:Y:S02]  /*0e80*/  FSETP.NAN.AND P1, PT, R25, R25, PT ;  /* 0x000000191900720b */ /* 0x000fe40003f28000 */
[----:B------:R-:W-:-:S09]  /*0e90*/  P2R R37, PR, RZ, 0x4 ;  /* 0x00000004ff257803 */ /* 0x000fd20000000000 */
[----:B------:R-:W-:Y:S02]  /*0ea0*/  @!P2 SEL R25, R25, R21, P1 ;  /* 0x000000151919a207 */ /* 0x000fe40000800000 */
[C---:B------:R-:W-:Y:S02]  /*0eb0*/  FSETP.GT.AND P2, PT, R26.reuse, R22, PT ;  /* 0x000000161a00720b */ /* 0x040fe40003f44000 */
[----:B------:R-:W-:Y:S02]  /*0ec0*/  FSETP.NAN.AND P1, PT, R26, R26, PT ;  /* 0x0000001a1a00720b */ /* 0x000fe40003f28000 */
[----:B------:R-:W-:-:S09]  /*0ed0*/  P2R R38, PR, RZ, 0x4 ;  /* 0x00000004ff267803 */ /* 0x000fd20000000000 */
[----:B------:R-:W-:Y:S02]  /*0ee0*/  @!P2 SEL R26, R26, R22, P1 ;  /* 0x000000161a1aa207 */ /* 0x000fe40000800000 */
[----:B------:R-:W-:Y:S01]  /*0ef0*/  FSETP.GT.AND P2, PT, R27, R23, PT ;  /* 0x000000171b00720b */ /* 0x000fe20003f44000 */
[----:B------:R-:W-:Y:S01]  /*0f00*/  IMAD.IADD R22, R35, 0x1, R41 ;  /* 0x0000000123167824 */ /* 0x000fe200078e0229 */
[----:B------:R-:W-:-:S03]  /*0f10*/  FSETP.NAN.AND P1, PT, R27, R27, PT ;  /* 0x0000001b1b00720b */ /* 0x000fc60003f28000 */
[----:B------:R-:W-:Y:S01]  /*0f20*/  IMAD R44, R5, 0x7c00, R22 ;  /* 0x00007c00052c7824 */ /* 0x000fe200078e0216 */
[----:B------:R-:W-:-:S03]  /*0f30*/  CS2R R20, SRZ ;  /* 0x0000000000147805 */ /* 0x000fc6000001ff00 */
[----:B------:R-:W-:-:S04]  /*0f40*/  IMAD.WIDE R44, R44, 0x4, R6 ;  /* 0x000000042c2c7825 */ /* 0x000fc800078e0206 */
[----:B------:R-:W-:Y:S02]  /*0f50*/  @!P2 SEL R27, R27, R23, P1 ;  /* 0x000000171b1ba207 */ /* 0x000fe40000800000 */
[----:B------:R-:W-:-:S06]  /*0f60*/  CS2R R22, SRZ ;  /* 0x0000000000167805 */ /* 0x000fcc000001ff00 */
[----:B------:R0:W2:Y:S01]  /*0f70*/  @!P0 LDG.E.128 R20, desc[UR6][R44.64] ;  /* 0x000000062c148981 */ /* 0x0000a2000c1e1d00 */
[----:B------:R-:W-:Y:S01]  /*0f80*/  P2R R39, PR, RZ, 0x4 ;  /* 0x00000004ff277803 */ /* 0x000fe20000000000 */
[----:B------:R-:W-:-:S04]  /*0f90*/  IMAD.IADD R48, R35, 0x1, R48 ;  /* 0x0000000123307824 */ /* 0x000fc800078e0230 */
[----:B0-----:R-:W-:-:S04]  /*0fa0*/  IMAD R44, R5, 0x7c00, R48 ;  /* 0x00007c00052c7824 */ /* 0x001fc800078e0230 */
[----:B------:R-:W-:Y:S01]  /*0fb0*/  IMAD.WIDE R44, R44, 0x4, R6 ;  /* 0x000000042c2c7825 */ /* 0x000fe200078e0206 */
[-C--:B--2---:R-:W-:Y:S02]  /*0fc0*/  FSETP.NAN.AND P1, PT, R23, R23.reuse, PT ;  /* 0x000000171700720b */ /* 0x084fe40003f28000 */
[----:B------:R-:W-:-:S11]  /*0fd0*/  FSETP.GEU.AND P2, PT, R27, R23, PT ;  /* 0x000000171b00720b */ /* 0x000fd60003f4e000 */
[----:B------:R-:W-:Y:S02]  /*0fe0*/  @!P1 SEL R23, R23, R27, !P2 ;  /* 0x0000001b17179207 */ /* 0x000fe40005000000 */
[-C--:B------:R-:W-:Y:S02]  /*0ff0*/  FSETP.NAN.AND P1, PT, R22, R22.reuse, PT ;  /* 0x000000161600720b */ /* 0x080fe40003f28000 */
[----:B------:R-:W-:Y:S02]  /*1000*/  P2R R41, PR, RZ, 0x4 ;  /* 0x00000004ff297803 */ /* 0x000fe40000000000 */
[----:B------:R-:W-:-:S09]  /*1010*/  FSETP.GEU.AND P2, PT, R26, R22, PT ;  /* 0x000000161a00720b */ /* 0x000fd20003f4e000 */
[----:B------:R-:W-:Y:S02]  /*1020*/  @!P1 SEL R22, R22, R26, !P2 ;  /* 0x0000001a16169207 */ /* 0x000fe40005000000 */
[-C--:B------:R-:W-:Y:S02]  /*1030*/  FSETP.NAN.AND P1, PT, R21, R21.reuse, PT ;  /* 0x000000151500720b */ /* 0x080fe40003f28000 */
[----:B------:R-:W-:Y:S02]  /*1040*/  P2R R43, PR, RZ, 0x4 ;  /* 0x00000004ff2b7803 */ /* 0x000fe40000000000 */
[----:B------:R-:W-:-:S09]  /*1050*/  FSETP.GEU.AND P2, PT, R25, R21, PT ;  /* 0x000000151900720b */ /* 0x000fd20003f4e000 */
[----:B------:R-:W-:Y:S02]  /*1060*/  @!P1 SEL R21, R21, R25, !P2 ;  /* 0x0000001915159207 */ /* 0x000fe40005000000 */
[-C--:B------:R-:W-:Y:S02]  /*1070*/  FSETP.NAN.AND P1, PT, R20, R20.reuse, PT ;  /* 0x000000141400720b */ /* 0x080fe40003f28000 */
[----:B------:R-:W-:Y:S02]  /*1080*/  P2R R46, PR, RZ, 0x4 ;  /* 0x00000004ff2e7803 */ /* 0x000fe40000000000 */
[----:B------:R-:W-:Y:S02]  /*1090*/  FSETP.GEU.AND P2, PT, R24, R20, PT ;  /* 0x000000141800720b */ /* 0x000fe40003f4e000 */
[----:B------:R-:W-:-:S07]  /*10a0*/  CS2R R26, SRZ ;  /* 0x00000000001a7805 */ /* 0x000fce000001ff00 */
[----:B------:R-:W-:Y:S02]  /*10b0*/  @!P1 SEL R20, R20, R24, !P2 ;  /* 0x0000001814149207 */ /* 0x000fe40005000000 */
        /* <DEDUP_REMOVED lines=23> */
[----:B------:R-:W2:Y:S01]  /*1230*/  @!P0 LDG.E.128 R20, desc[UR6][R44.64] ;  /* 0x000000062c148981 */ /* 0x000ea2000c1e1d00 */
[----:B------:R-:W-:Y:S02]  /*1240*/  P2R R51, PR, RZ, 0x4 ;  /* 0x00000004ff337803 */ /* 0x000fe40000000000 */
        /* <DEDUP_REMOVED lines=9> */
[----:B------:R-:W-:Y:S01]  /*12e0*/  FSETP.GEU.AND P2, PT, R25, R21, PT ;  /* 0x000000151900720b */ /* 0x000fe20003f4e000 */
[----:B------:R-:W-:-:S08]  /*12f0*/  IMAD.IADD R26, R35, 0x1, R53 ;  /* 0x00000001231a7824 */ /* 0x000fd000078e0235 */
[----:B------:R-:W-:Y:S02]  /*1300*/  @!P1 SEL R21, R21, R25, !P2 ;  /* 0x0000001915159207 */ /* 0x000fe40005000000 */
[-C--:B------:R-:W-:Y:S02]  /*1310*/  FSETP.NAN.AND P1, PT, R20, R20.reuse, PT ;  /* 0x000000141400720b */ /* 0x080fe40003f28000 */
[----:B------:R-:W-:Y:S02]  /*1320*/  P2R R55, PR, RZ, 0x4 ;  /* 0x00000004ff377803 */ /* 0x000fe40000000000 */
[----:B------:R-:W-:Y:S01]  /*1330*/  FSETP.GEU.AND P2, PT, R24, R20, PT ;  /* 0x000000141800720b */ /* 0x000fe20003f4e000 */
[----:B------:R-:W-:Y:S01]  /*1340*/  IMAD R44, R5, 0x7c00, R26 ;  /* 0x00007c00052c7824 */ /* 0x000fe200078e021a */
[----:B------:R-:W-:-:S03]  /*1350*/  CS2R R26, SRZ ;  /* 0x00000000001a7805 */ /* 0x000fc6000001ff00 */
[----:B------:R-:W-:-:S04]  /*1360*/  IMAD.WIDE R44, R44, 0x4, R6 ;  /* 0x000000042c2c7825 */ /* 0x000fc800078e0206 */
[----:B------:R-:W-:Y:S02]  /*1370*/  @!P1 SEL R20, R20, R24, !P2 ;  /* 0x0000001814149207 */ /* 0x000fe40005000000 */
[----:B------:R-:W-:-:S06]  /*1380*/  CS2R R24, SRZ ;  /* 0x0000000000187805 */ /* 0x000fcc000001ff00 */
[----:B------:R0:W2:Y:S01]  /*1390*/  @!P0 LDG.E.128 R24, desc[UR6][R44.64] ;  /* 0x000000062c188981 */ /* 0x0000a2000c1e1d00 */
[----:B------:R-:W-:Y:S01]  /*13a0*/  P2R R56, PR, RZ, 0x4 ;  /* 0x00000004ff387803 */ /* 0x000fe20000000000 */
[----:B------:R-:W-:-:S04]  /*13b0*/  IMAD.IADD R42, R35, 0x1, R42 ;  /* 0x00000001232a7824 */ /* 0x000fc800078e022a */
[----:B------:R-:W-:-:S04]  /*13c0*/  IMAD R42, R5, 0x7c00, R42 ;  /* 0x00007c00052a7824 */ /* 0x000fc800078e022a */
[----:B0-----:R-:W-:Y:S01]  /*13d0*/  IMAD.WIDE R44, R42, 0x4, R6 ;  /* 0x000000042a2c7825 */ /* 0x001fe200078e0206 */
        /* <DEDUP_REMOVED lines=41> */
[----:B0-----:R-:W-:-:S04]  /*1670*/  IMAD.IADD R44, R30, 0x1, R73 ;  /* 0x000000011e2c7824 */ /* 0x001fc800078e0249 */
[----:B------:R-:W-:-:S04]  /*1680*/  IMAD R44, R5, 0x7c00, R44 ;  /* 0x00007c00052c7824 */ /* 0x000fc800078e022c */
[----:B------:R-:W-:Y:S02]  /*1690*/  IMAD.WIDE R44, R44, 0x4, R6 ;  /* 0x000000042c2c7825 */ /* 0x000fe400078e0206 */
[----:B------:R-:W3:Y:S01]  /*16a0*/  LDL.LU.64 R6, [R1] ;  /* 0x0000000001067983 */ /* 0x000ee20000300a00 */
[-C--:B--2---:R-:W-:Y:S02]  /*16b0*/  FSETP.NAN.AND P1, PT, R24, R24.reuse, PT ;  /* 0x000000181800720b */ /* 0x084fe40003f28000 */
[----:B------:R-:W-:Y:S02]  /*16c0*/  FSETP.NAN.AND P3, PT, R25, R25, PT ;  /* 0x000000191900720b */ /* 0x000fe40003f68000 */
[----:B------:R-:W-:-:S09]  /*16d0*/  FSETP.GEU.AND P2, PT, R20, R24, PT ;  /* 0x000000181400720b */ /* 0x000fd20003f4e000 */
[----:B------:R-:W-:Y:S02]  /*16e0*/  @!P1 SEL R24, R24, R20, !P2 ;  /* 0x0000001418189207 */ /* 0x000fe40005000000 */
[----:B------:R-:W-:-:S04]  /*16f0*/  FSETP.GEU.AND P1, PT, R21, R25, PT ;  /* 0x000000191500720b */ /* 0x000fc80003f2e000 */
[----:B------:R-:W-:Y:S02]  /*1700*/  @!P3 SEL R25, R25, R21, !P1 ;  /* 0x000000151919b207 */ /* 0x000fe40004800000 */
[-C--:B------:R-:W-:Y:S02]  /*1710*/  FSETP.NAN.AND P3, PT, R26, R26.reuse, PT ;  /* 0x0000001a1a00720b */ /* 0x080fe40003f68000 */
[----:B------:R-:W-:Y:S02]  /*1720*/  FSETP.GEU.AND P4, PT, R22, R26, PT ;  /* 0x0000001a1600720b */ /* 0x000fe40003f8e000 */
[----:B------:R-:W-:-:S09]  /*1730*/  P2R R67, PR, RZ, 0x2 ;  /* 0x00000002ff437803 */ /* 0x000fd20000000000 */
[----:B------:R-:W-:Y:S02]  /*1740*/  @!P3 SEL R26, R26, R22, !P4 ;  /* 0x000000161a1ab207 */ /* 0x000fe40006000000 */
[-C--:B------:R-:W-:Y:S02]  /*1750*/  FSETP.NAN.AND P3, PT, R27, R27.reuse, PT ;  /* 0x0000001b1b00720b */ /* 0x080fe40003f68000 */
[----:B------:R-:W-:Y:S02]  /*1760*/  FSETP.GEU.AND P1, PT, R23, R27, PT ;  /* 0x0000001b1700720b */ /* 0x000fe40003f2e000 */
[----:B------:R-:W-:-:S09]  /*1770*/  CS2R R20, SRZ ;  /* 0x0000000000147805 */ /* 0x000fd2000001ff00 */
[----:B------:R-:W-:Y:S02]  /*1780*/  @!P3 SEL R27, R27, R23, !P1 ;  /* 0x000000171b1bb207 */ /* 0x000fe40004800000 */
[----:B------:R-:W-:-:S06]  /*1790*/  CS2R R22, SRZ ;  /* 0x0000000000167805 */ /* 0x000fcc000001ff00 */
[----:B------:R-:W2:Y:S01]  /*17a0*/  @!P0 LDG.E.128 R20, desc[UR6][R44.64] ;  /* 0x000000062c148981 */ /* 0x000ea2000c1e1d00 */
[----:B------:R-:W-:Y:S02]  /*17b0*/  P2R R69, PR, RZ, 0x2 ;  /* 0x00000002ff457803 */ /* 0x000fe40000000000 */
[----:B------:R-:W-:Y:S02]  /*17c0*/  P2R R40, PR, RZ, 0x4 ;  /* 0x00000004ff287803 */ /* 0x000fe40000000000 */
[----:B------:R-:W-:Y:S02]  /*17d0*/  ISETP.NE.AND P2, PT, R3, RZ, PT ;  /* 0x000000ff0300720c */ /* 0x000fe40003f45270 */
        /* <DEDUP_REMOVED lines=13> */
[----:B------:R-:W-:-:S04]  /*18b0*/  FSETP.GEU.AND P1, PT, R19, R23, PT ;  /* 0x000000171300720b */ /* 0x000fc80003f2e000 */
[----:B------:R-:W-:-:S05]  /*18c0*/  P2R R18, PR, RZ, 0x2 ;  /* 0x00000002ff127803 */ /* 0x000fca0000000000 */
[----:B------:R-:W-:Y:S02]  /*18d0*/  @!P3 SEL R23, R23, R19, !P1 ;  /* 0x000000131717b207 */ /* 0x000fe40004800000 */
[----:B------:R-:W-:-:S04]  /*18e0*/  ISETP.NE.AND P1, PT, R51, RZ, PT ;  /* 0x000000ff3300720c */ /* 0x000fc80003f25270 */
[----:B------:R-:W-:Y:S02]  /*18f0*/  P2R R19, PR, RZ, 0x2 ;  /* 0x00000002ff137803 */ /* 0x000fe40000000000 */
        /* <DEDUP_REMOVED lines=12> */
[----:B---3--:R-:W-:-:S04]  /*19c0*/  ISETP.NE.AND P1, PT, R7, RZ, PT ;  /* 0x000000ff0700720c */ /* 0x008fc80003f25270 */
[----:B------:R-:W-:Y:S02]  /*19d0*/  P2R R45, PR, RZ, 0x2 ;  /* 0x00000002ff2d7803 */ /* 0x000fe40000000000 */
[----:B------:R-:W-:Y:S02]  /*19e0*/  ISETP.NE.AND P1, PT, R6, RZ, PT ;  /* 0x000000ff0600720c */ /* 0x000fe40003f25270 */
[----:B------:R-:W0:Y:S02]  /*19f0*/  LDC.64 R6, c[0x0][0x210] ;  /* 0x00008400ff067b82 */ /* 0x000e240000000a00 */
        /* <DEDUP_REMOVED lines=13> */
[----:B------:R-:W-:Y:S01]  /*1ad0*/  ISETP.NE.AND P1, PT, R2, RZ, PT ;  /* 0x000000ff0200720c */ /* 0x000fe20003f25270 */
[----:B------:R-:W-:-:S03]  /*1ae0*/  IMAD.IADD R2, R35, 0x1, R73 ;  /* 0x0000000123027824 */ /* 0x000fc600078e0249 */
[----:B------:R-:W-:Y:S02]  /*1af0*/  P2R R47, PR, RZ, 0x2 ;  /* 0x00000002ff2f7803 */ /* 0x000fe40000000000 */
[----:B------:R-:W-:Y:S01]  /*1b00*/  ISETP.NE.AND P1, PT, R11, RZ, PT ;  /* 0x000000ff0b00720c */ /* 0x000fe20003f25270 */
[----:B------:R-:W-:-:S03]  /*1b10*/  IMAD R2, R5, 0x7c00, R2 ;  /* 0x00007c0005027824 */ /* 0x000fc600078e0202 */
[----:B------:R-:W-:Y:S02]  /*1b20*/  P2R R11, PR, RZ, 0x2 ;  /* 0x00000002ff0b7803 */ /* 0x000fe40000000000 */
[----:B------:R-:W-:Y:S01]  /*1b30*/  ISETP.NE.AND P1, PT, R0, RZ, PT ;  /* 0x000000ff0000720c */ /* 0x000fe20003f25270 */
[----:B0-----:R-:W-:Y:S01]  /*1b40*/  IMAD.WIDE R2, R2, 0x4, R6 ;  /* 0x0000000402027825 */ /* 0x001fe200078e0206 */
[----:B------:R-:W-:Y:S02]  /*1b50*/  CS2R R6, SRZ ;  /* 0x0000000000067805 */ /* 0x000fe4000001ff00 */
[----:B------:R-:W-:Y:S02]  /*1b60*/  P2R R0, PR, RZ, 0x2 ;  /* 0x00000002ff007803 */ /* 0x000fe40000000000 */
[----:B------:R-:W-:Y:S02]  /*1b70*/  ISETP.NE.AND P1, PT, R4, RZ, PT ;  /* 0x000000ff0400720c */ /* 0x000fe40003f25270 */
[----:B------:R-:W-:-:S06]  /*1b80*/  CS2R R4, SRZ ;  /* 0x0000000000047805 */ /* 0x000fcc000001ff00 */
[----:B------:R0:W2:Y:S01]  /*1b90*/  @!P0 LDG.E.128 R4, desc[UR6][R2.64] ;  /* 0x0000000602048981 */ /* 0x0000a2000c1e1d00 */
[----:B------:R-:W-:Y:S02]  /*1ba0*/  P2R R68, PR, RZ, 0x10 ;  /* 0x00000010ff447803 */ /* 0x000fe40000000000 */
[----:B------:R-:W-:Y:S02]  /*1bb0*/  P2R R51, PR, RZ, 0x2 ;  /* 0x00000002ff337803 */ /* 0x000fe40000000000 */
[----:B0-----:R-:W-:Y:S02]  /*1bc0*/  P2R R2, PR, RZ, 0x1 ;  /* 0x00000001ff027803 */ /* 0x001fe40000000000 */
[----:B------:R-:W-:Y:S02]  /*1bd0*/  ISETP.NE.AND P0, PT, R50, RZ, PT ;  /* 0x000000ff3200720c */ /* 0x000fe40003f05270 */
[----:B--2---:R-:W-:Y:S02]  /*1be0*/  FSETP.NAN.AND P4, PT, R7, R7, PT ;  /* 0x000000070700720b */ /* 0x004fe40003f88000 */
[----:B------:R-:W-:-:S02]  /*1bf0*/  FSETP.NAN.AND P5, PT, R6, R6, PT ;  /* 0x000000060600720b */ /* 0x000fc40003fa8000 */
[----:B------:R-:W-:Y:S02]  /*1c00*/  FSETP.GEU.AND P3, PT, R27, R7, PT ;  /* 0x000000071b00720b */ /* 0x000fe40003f6e000 */
[----:B------:R-:W-:Y:S02]  /*1c10*/  FSETP.NAN.AND P6, PT, R5, R5, PT ;  /* 0x000000050500720b */ /* 0x000fe40003fc8000 */
[----:B------:R-:W-:-:S05]  /*1c20*/  FSETP.NAN.AND P1, PT, R4, R4, PT ;  /* 0x000000040400720b */ /* 0x000fca0003f28000 */
[----:B------:R-:W-:Y:S02]  /*1c30*/  @!P4 SEL R7, R7, R27, !P3 ;  /* 0x0000001b0707c207 */ /* 0x000fe40005800000 */
[----:B------:R-:W-:-:S04]  /*1c40*/  FSETP.GEU.AND P4, PT, R26, R6, PT ;  /* 0x000000061a00720b */ /* 0x000fc80003f8e000 */
[----:B------:R-:W-:Y:S02]  /*1c50*/  @!P5 SEL R6, R6, R26, !P4 ;  /* 0x0000001a0606d207 */ /* 0x000fe40006000000 */
[----:B------:R-:W-:-:S04]  /*1c60*/  FSETP.GEU.AND P5, PT, R25, R5, PT ;  /* 0x000000051900720b */ /* 0x000fc80003fae000 */
[----:B------:R-:W-:Y:S02]  /*1c70*/  @!P6 SEL R5, R5, R25, !P5 ;  /* 0x000000190505e207 */ /* 0x000fe40006800000 */
[----:B------:R-:W-:-:S04]  /*1c80*/  FSETP.GEU.AND P6, PT, R24, R4, PT ;  /* 0x000000041800720b */ /* 0x000fc80003fce000 */
[----:B------:R-:W-:Y:S02]  /*1c90*/  @!P1 SEL R4, R4, R24, !P6 ;  /* 0x0000001804049207 */ /* 0x000fe40007000000 */
[----:B------:R-:W-:-:S04]  /*1ca0*/  ISETP.NE.AND P1, PT, R51, RZ, PT ;  /* 0x000000ff3300720c */ /* 0x000fc80003f25270 */
[----:B------:R-:W-:Y:S02]  /*1cb0*/  SEL R3, RZ, 0x1, !P1 ;  /* 0x00000001ff037807 */ /* 0x000fe40004800000 */
        /* <DEDUP_REMOVED lines=15> */
[----:B------:R-:W-:Y:S02]  /*1db0*/  SEL R3, R3, 0x2, P1 ;  /* 0x0000000203037807 */ /* 0x000fe40000800000 */
[----:B------:R-:W-:-:S04]  /*1dc0*/  ISETP.NE.AND P1, PT, R8, RZ, PT ;  /* 0x000000ff0800720c */ /* 0x000fc80003f25270 */
[----:B------:R-:W-:Y:S02]  /*1dd0*/  SEL R12, R0, 0x2, P1 ;  /* 0x00000002000c7807 */ /* 0x000fe40000800000 */
[----:B------:R-:W-:-:S04]  /*1de0*/  ISETP.NE.AND P1, PT, R46, RZ, PT ;  /* 0x000000ff2e00720c */ /* 0x000fc80003f25270 */
[----:B------:R-:W-:Y:S02]  /*1df0*/  SEL R11, R11, 0x2, P1 ;  /* 0x000000020b0b7807 */ /* 0x000fe40000800000 */
[----:B------:R-:W-:-:S04]  /*1e00*/  ISETP.NE.AND P1, PT, R45, RZ, PT ;  /* 0x000000ff2d00720c */ /* 0x000fc80003f25270 */
[----:B------:R-:W-:Y:S02]  /*1e10*/  SEL R0, R24, 0x2, P1 ;  /* 0x0000000218007807 */ /* 0x000fe40000800000 */
[----:B------:R-:W-:Y:S02]  /*1e20*/  ISETP.NE.AND P1, PT, R41, RZ, PT ;  /* 0x000000ff2900720c */ /* 0x000fe40003f25270 */
[----:B------:R-:W-:Y:S02]  /*1e30*/  P2R R26, PR, RZ, 0x10 ;  /* 0x00000010ff1a7803 */ /* 0x000fe40000000000 */
[----:B------:R-:W-:Y:S02]  /*1e40*/  ISETP.NE.AND P4, PT, R48, RZ, PT ;  /* 0x000000ff3000720c */ /* 0x000fe40003f85270 */
[----:B------:R-:W-:Y:S02]  /*1e50*/  SEL R35, R35, 0x2, P1 ;  /* 0x0000000223237807 */ /* 0x000fe40000800000 */
[----:B------:R-:W-:-:S02]  /*1e60*/  P2R R48, PR, RZ, 0x40 ;  /* 0x00000040ff307803 */ /* 0x000fc40000000000 */
[----:B------:R-:W-:Y:S02]  /*1e70*/  ISETP.NE.AND P1, PT, R43, RZ, PT ;  /* 0x000000ff2b00720c */ /* 0x000fe40003f25270 */
[----:B------:R-:W-:Y:S02]  /*1e80*/  ISETP.NE.AND P6, PT, R76, RZ, PT ;  /* 0x000000ff4c00720c */ /* 0x000fe40003fc5270 */
[----:B------:R-:W-:Y:S02]  /*1e90*/  SEL R38, R38, 0x2, P1 ;  /* 0x0000000226267807 */ /* 0x000fe40000800000 */
[----:B------:R-:W-:Y:S02]  /*1ea0*/  ISETP.NE.AND P1, PT, R44, RZ, PT ;  /* 0x000000ff2c00720c */ /* 0x000fe40003f25270 */
[----:B------:R-:W-:Y:S02]  /*1eb0*/  SEL R12, R12, 0x3, P6 ;  /* 0x000000030c0c7807 */ /* 0x000fe40003000000 */
[----:B------:R-:W-:-:S02]  /*1ec0*/  ISETP.NE.AND P6, PT, R32, RZ, PT ;  /* 0x000000ff2000720c */ /* 0x000fc40003fc5270 */
[----:B------:R-:W-:Y:S02]  /*1ed0*/  SEL R37, R37, 0x2, P1 ;  /* 0x0000000225257807 */ /* 0x000fe40000800000 */
[----:B------:R-:W-:Y:S02]  /*1ee0*/  ISETP.NE.AND P1, PT, R30, RZ, PT ;  /* 0x000000ff1e00720c */ /* 0x000fe40003f25270 */
[----:B------:R-:W-:Y:S02]  /*1ef0*/  P2R R24, PR, RZ, 0x40 ;  /* 0x00000040ff187803 */ /* 0x000fe40000000000 */
[----:B------:R-:W-:Y:S02]  /*1f00*/  ISETP.NE.AND P6, PT, R31, RZ, PT ;  /* 0x000000ff1f00720c */ /* 0x000fe40003fc5270 */
[----:B------:R-:W-:Y:S02]  /*1f10*/  SEL R8, R36, 0x2, P1 ;  /* 0x0000000224087807 */ /* 0x000fe40000800000 */
[----:B------:R-:W-:-:S02]  /*1f20*/  ISETP.NE.AND P1, PT, R10, RZ, PT ;  /* 0x000000ff0a00720c */ /* 0x000fc40003f25270 */
[----:B------:R-:W-:Y:S02]  /*1f30*/  P2R R30, PR, RZ, 0x40 ;  /* 0x00000040ff1e7803 */ /* 0x000fe40000000000 */
[----:B------:R-:W-:Y:S02]  /*1f40*/  ISETP.NE.AND P6, PT, R65, RZ, PT ;  /* 0x000000ff4100720c */ /* 0x000fe40003fc5270 */
[----:B------:R-:W-:Y:S02]  /*1f50*/  SEL R0, R0, 0x3, P1 ;  /* 0x0000000300007807 */ /* 0x000fe40000800000 */
[----:B------:R-:W-:Y:S02]  /*1f60*/  ISETP.NE.AND P1, PT, R9, RZ, PT ;  /* 0x000000ff0900720c */ /* 0x000fe40003f25270 */
[----:B------:R-:W-:Y:S02]  /*1f70*/  P2R R31, PR, RZ, 0x40 ;  /* 0x00000040ff1f7803 */ /* 0x000fe40000000000 */
[----:B------:R-:W-:-:S02]  /*1f80*/  ISETP.NE.AND P6, PT, R64, RZ, PT ;  /* 0x000000ff4000720c */ /* 0x000fc40003fc5270 */
[----:B------:R-:W-:Y:S02]  /*1f90*/  SEL R9, R11, 0x3, P1 ;  /* 0x000000030b097807 */ /* 0x000fe40000800000 */
[----:B------:R-:W-:Y:S02]  /*1fa0*/  ISETP.NE.AND P1, PT, R19, RZ, PT ;  /* 0x000000ff1300720c */ /* 0x000fe40003f25270 */
[----:B------:R-:W-:Y:S02]  /*1fb0*/  P2R R32, PR, RZ, 0x40 ;  /* 0x00000040ff207803 */ /* 0x000fe40000000000 */
[----:B------:R-:W-:Y:S02]  /*1fc0*/  ISETP.NE.AND P6, PT, R63, RZ, PT ;  /* 0x000000ff3f00720c */ /* 0x000fe40003fc5270 */
[----:B------:R-:W-:Y:S02]  /*1fd0*/  SEL R19, R35, 0x3, P1 ;  /* 0x0000000323137807 */ /* 0x000fe40000800000 */
[----:B------:R-:W-:-:S02]  /*1fe0*/  P2R R35, PR, RZ, 0x40 ;  /* 0x00000040ff237803 */ /* 0x000fc40000000000 */
[----:B------:R-:W-:-:S04]  /*1ff0*/  ISETP.NE.AND P6, PT, R42, RZ, PT ;  /* 0x000000ff2a00720c */ /* 0x000fc80003fc5270 */
[----:B------:R-:W-:Y:S02]  /*2000*/  P2R R36, PR, RZ, 0x40 ;  /* 0x00000040ff247803 */ /* 0x000fe40000000000 */
[----:B------:R-:W-:-:S04]  /*2010*/  ISETP.NE.AND P6, PT, R15, RZ, PT ;  /* 0x000000ff0f00720c */ /* 0x000fc80003fc5270 */
[----:B------:R-:W-:Y:S02]  /*2020*/  P2R R15, PR, RZ, 0x40 ;  /* 0x00000040ff0f7803 */ /* 0x000fe40000000000 */
[----:B------:R-:W-:-:S04]  /*2030*/  ISETP.NE.AND P6, PT, R14, RZ, PT ;  /* 0x000000ff0e00720c */ /* 0x000fc80003fc5270 */
[----:B------:R-:W-:Y:S02]  /*2040*/  P2R R14, PR, RZ, 0x40 ;  /* 0x00000040ff0e7803 */ /* 0x000fe40000000000 */
[----:B------:R-:W-:Y:S02]  /*2050*/  ISETP.NE.AND P6, PT, R13, RZ, PT ;  /* 0x000000ff0d00720c */ /* 0x000fe40003fc5270 */
[----:B------:R-:W-:Y:S02]  /*2060*/  P2R R27, PR, RZ, 0x8 ;  /* 0x00000008ff1b7803 */ /* 0x000fe40000000000 */
[----:B------:R-:W-:Y:S02]  /*2070*/  ISETP.NE.AND P3, PT, R49, RZ, PT ;  /* 0x000000ff3100720c */ /* 0x000fe40003f65270 */
[----:B------:R-:W-:Y:S02]  /*2080*/  P2R R13, PR, RZ, 0x40 ;  /* 0x00000040ff0d7803 */ /* 0x000fe40000000000 */
[----:B------:R-:W-:-:S02]  /*2090*/  ISETP.NE.AND P6, PT, R60, RZ, PT ;  /* 0x000000ff3c00720c */ /* 0x000fc40003fc5270 */
[----:B------:R-:W-:Y:S02]  /*20a0*/  SEL R10, R37, 0x3, P3 ;  /* 0x00000003250a7807 */ /* 0x000fe40001800000 */
[----:B------:R-:W-:Y:S02]  /*20b0*/  P2R R37, PR, RZ, 0x40 ;  /* 0x00000040ff257803 */ /* 0x000fe40000000000 */
[----:B------:R-:W-:Y:S02]  /*20c0*/  ISETP.NE.AND P6, PT, R59, RZ, PT ;  /* 0x000000ff3b00720c */ /* 0x000fe40003fc5270 */
[----:B------:R-:W-:Y:S02]  /*20d0*/  SEL R11, R38, 0x3, P0 ;  /* 0x00000003260b7807 */ /* 0x000fe40000000000 */
        /* <DEDUP_REMOVED lines=20> */
[----:B------:R-:W-:Y:S02]  /*2220*/  SEL R11, R11, 0x4, P6 ;  /* 0x000000040b0b7807 */ /* 0x000fe40003000000 */
[----:B------:R-:W-:Y:S02]  /*2230*/  ISETP.NE.AND P6, PT, R39, RZ, PT ;  /* 0x000000ff2700720c */ /* 0x000fe40003fc5270 */
[----:B------:R-:W-:Y:S02]  /*2240*/  SEL R8, R8, 0x3, P4 ;  /* 0x0000000308087807 */ /* 0x000fe40002000000 */
[----:B------:R-:W-:Y:S02]  /*2250*/  SEL R10, R10, 0x4, P6 ;  /* 0x000000040a0a7807 */ /* 0x000fe40003000000 */
[----:B------:R-:W-:Y:S02]  /*2260*/  ISETP.NE.AND P6, PT, R41, RZ, PT ;  /* 0x000000ff2900720c */ /* 0x000fe40003fc5270 */
[----:B------:R-:W-:-:S02]  /*2270*/  ISETP.NE.AND P3, PT, R71, RZ, PT ;  /* 0x000000ff4700720c */ /* 0x000fc40003f65270 */
[----:B------:R-:W-:Y:S02]  /*2280*/  SEL R8, R8, 0x4, P6 ;  /* 0x0000000408087807 */ /* 0x000fe40003000000 */
[----:B------:R-:W-:Y:S02]  /*2290*/  P2R R25, PR, RZ, 0x20 ;  /* 0x00000020ff197803 */ /* 0x000fe40000000000 */
[----:B------:R-:W-:Y:S02]  /*22a0*/  SEL R0, R0, 0x4, P3 ;  /* 0x0000000400007807 */ /* 0x000fe40001800000 */
[----:B------:R-:W-:Y:S02]  /*22b0*/  ISETP.NE.AND P6, PT, R42, RZ, PT ;  /* 0x000000ff2a00720c */ /* 0x000fe40003fc5270 */
[----:B------:R-:W-:Y:S02]  /*22c0*/  ISETP.NE.AND P5, PT, R75, RZ, PT ;  /* 0x000000ff4b00720c */ /* 0x000fe40003fa5270 */
[----:B------:R-:W-:-:S02]  /*22d0*/  ISETP.NE.AND P4, PT, R72, RZ, PT ;  /* 0x000000ff4800720c */ /* 0x000fc40003f85270 */
[----:B------:R-:W-:Y:S02]  /*22e0*/  SEL R0, R0, 0x5, P6 ;  /* 0x0000000500007807 */ /* 0x000fe40003000000 */
[----:B------:R-:W-:Y:S02]  /*22f0*/  SEL R3, R3, 0x3, P5 ;  /* 0x0000000303037807 */ /* 0x000fe40002800000 */
[----:B------:R-:W-:Y:S02]  /*2300*/  SEL R9, R9, 0x4, P4 ;  /* 0x0000000409097807 */ /* 0x000fe40002000000 */
[----:B------:R-:W-:Y:S02]  /*2310*/  ISETP.NE.AND P6, PT, R43, RZ, PT ;  /* 0x000000ff2b00720c */ /* 0x000fe40003fc5270 */
[----:B------:R-:W-:Y:S02]  /*2320*/  ISETP.NE.AND P5, PT, R74, RZ, PT ;  /* 0x000000ff4a00720c */ /* 0x000fe40003fa5270 */
[----:B------:R-:W-:-:S02]  /*2330*/  SEL R9, R9, 0x5, P6 ;  /* 0x0000000509097807 */ /* 0x000fc40003000000 */
[----:B------:R-:W-:Y:S02]  /*2340*/  SEL R12, R12, 0x4, P5 ;  /* 0x000000040c0c7807 */ /* 0x000fe40002800000 */
[----:B------:R-:W-:Y:S02]  /*2350*/  ISETP.NE.AND P6, PT, R44, RZ, PT ;  /* 0x000000ff2c00720c */ /* 0x000fe40003fc5270 */
[----:B------:R-:W-:Y:S02]  /*2360*/  SEL R3, R3, 0x4, P2 ;  /* 0x0000000403037807 */ /* 0x000fe40001000000 */
[----:B------:R-:W-:Y:S02]  /*2370*/  SEL R12, R12, 0x5, P6 ;  /* 0x000000050c0c7807 */ /* 0x000fe40003000000 */
[----:B------:R-:W-:-:S04]  /*2380*/  ISETP.NE.AND P6, PT, R45, RZ, PT ;  /* 0x000000ff2d00720c */ /* 0x000fc80003fc5270 */
[----:B------:R-:W-:Y:S02]  /*2390*/  SEL R3, R3, 0x5, P6 ;  /* 0x0000000503037807 */ /* 0x000fe40003000000 */
[----:B------:R-:W-:-:S04]  /*23a0*/  ISETP.NE.AND P6, PT, R46, RZ, PT ;  /* 0x000000ff2e00720c */ /* 0x000fc80003fc5270 */
[----:B------:R-:W-:Y:S02]  /*23b0*/  SEL R8, R8, 0x5, P6 ;  /* 0x0000000508087807 */ /* 0x000fe40003000000 */
[----:B------:R-:W-:Y:S02]  /*23c0*/  ISETP.NE.AND P6, PT, R47, RZ, PT ;  /* 0x000000ff2f00720c */ /* 0x000fe40003fc5270 */
[----:B------:R-:W-:Y:S02]  /*23d0*/  ISETP.NE.AND P0, PT, R52, RZ, PT ;  /* 0x000000ff3400720c */ /* 0x000fe40003f05270 */
[----:B------:R-:W-:Y:S02]  /*23e0*/  SEL R10, R10, 0x5, P6 ;  /* 0x000000050a0a7807 */ /* 0x000fe40003000000 */
[----:B------:R-:W-:Y:S02]  /*23f0*/  ISETP.NE.AND P6, PT, R49, RZ, PT ;  /* 0x000000ff3100720c */ /* 0x000fe40003fc5270 */
[----:B------:R-:W-:-:S02]  /*2400*/  SEL R19, R19, 0x4, P0 ;  /* 0x0000000413137807 */ /* 0x000fc40000000000 */
[----:B------:R-:W-:Y:S02]  /*2410*/  SEL R11, R11, 0x5, P6 ;  /* 0x000000050b0b7807 */ /* 0x000fe40003000000 */
        /* <DEDUP_REMOVED lines=23> */
[----:B------:R-:W-:Y:S02]  /*2590*/  ISETP.NE.AND P5, PT, R25, RZ, PT ;  /* 0x000000ff1900720c */ /* 0x000fe40003fa5270 */
[----:B------:R-:W-:Y:S02]  /*25a0*/  SEL R25, R0, 0x8, P3 ;  /* 0x0000000800197807 */ /* 0x000fe40001800000 */
[----:B------:R-:W0:Y:S01]  /*25b0*/  S2R R0, SR_TID.X ;  /* 0x0000000000007919 */ /* 0x000e220000002100 */
[----:B------:R-:W1:Y:S01]  /*25c0*/  S2UR UR5, SR_CgaCtaId ;  /* 0x00000000000579c3 */ /* 0x000e620000008800 */
[----:B------:R-:W-:Y:S02]  /*25d0*/  ISETP.NE.AND P2, PT, R34, RZ, PT ;  /* 0x000000ff2200720c */ /* 0x000fe40003f45270 */
[----:B------:R-:W-:Y:S02]  /*25e0*/  ISETP.NE.AND P6, PT, R24, RZ, PT ;  /* 0x000000ff1800720c */ /* 0x000fe40003fc5270 */
[----:B------:R-:W-:Y:S01]  /*25f0*/  SEL R19, R3, 0x7, P2 ;  /* 0x0000000703137807 */ /* 0x000fe20001000000 */
[----:B------:R-:W2:Y:S01]  /*2600*/  S2R R73, SR_TID.X ;  /* 0x0000000000497919 */ /* 0x000ea20000002100 */
[----:B------:R-:W-:-:S02]  /*2610*/  ISETP.NE.AND P2, PT, R40, RZ, PT ;  /* 0x000000ff2800720c */ /* 0x000fc40003f45270 */
[----:B------:R-:W-:Y:S02]  /*2620*/  ISETP.NE.AND P0, PT, R16, RZ, PT ;  /* 0x000000ff1000720c */ /* 0x000fe40003f05270 */
[----:B------:R-:W-:Y:S02]  /*2630*/  SEL R9, R9, 0x7, P6 ;  /* 0x0000000709097807 */ /* 0x000fe40003000000 */
[----:B------:R-:W-:Y:S02]  /*2640*/  SEL R24, R8, 0x7, P2 ;  /* 0x0000000708187807 */ /* 0x000fe40001000000 */
[----:B------:R-:W-:Y:S02]  /*2650*/  ISETP.NE.AND P2, PT, R18, RZ, PT ;  /* 0x000000ff1200720c */ /* 0x000fe40003f45270 */
[----:B------:R-:W-:Y:S02]  /*2660*/  SEL R18, R9, 0x8, P0 ;  /* 0x0000000809127807 */ /* 0x000fe40000000000 */
[----:B------:R-:W-:Y:S01]  /*2670*/  ISETP.NE.AND P0, PT, R2, RZ, PT ;  /* 0x000000ff0200720c */ /* 0x000fe20003f05270 */
[----:B------:R-:W-:Y:S01]  /*2680*/  UMOV UR4, 0x400 ;  /* 0x0000040000047882 */ /* 0x000fe20000000000 */
[----:B------:R-:W-:Y:S01]  /*2690*/  ISETP.NE.AND P4, PT, R69, RZ, PT ;  /* 0x000000ff4500720c */ /* 0x000fe20003f85270 */
[----:B-1----:R-:W-:Y:S01]  /*26a0*/  UPRMT UR4, UR5, 0x654, UR4 ;  /* 0x0000065405047896 */ /* 0x002fe20008000004 */
[----:B0-----:R-:W-:-:S02]  /*26b0*/  IMAD.SHL.U32 R2, R0, 0x8, RZ ;  /* 0x0000000800027824 */ /* 0x001fc400078e00ff */
[----:B------:R-:W-:-:S03]  /*26c0*/  SEL R31, R13, 0x7, P4 ;  /* 0x000000070d1f7807 */ /* 0x000fc60002000000 */
[----:B------:R-:W-:Y:S02]  /*26d0*/  LOP3.LUT R2, R2, 0x3f8, RZ, 0xc0, !PT ;  /* 0x000003f802027812 */ /* 0x000fe400078ec0ff */
[----:B------:R-:W-:Y:S02]  /*26e0*/  ISETP.NE.AND P4, PT, R26, RZ, PT ;  /* 0x000000ff1a00720c */ /* 0x000fe40003f85270 */
[----:B------:R-:W-:Y:S01]  /*26f0*/  LEA R26, R2, UR4, 0x2 ;  /* 0x00000004021a7c11 */ /* 0x000fe2000f8e10ff */
[----:B--2---:R-:W-:Y:S01]  /*2700*/  IMAD.SHL.U32 R0, R73, 0x4, RZ ;  /* 0x0000000449007824 */ /* 0x004fe200078e00ff */
[----:B------:R-:W-:Y:S01]  /*2710*/  ISETP.NE.AND P1, PT, R33, RZ, PT ;  /* 0x000000ff2100720c */ /* 0x000fe20003f25270 */
[----:B------:R-:W0:Y:S02]  /*2720*/  LDC.64 R2, c[0x0][0x218] ;  /* 0x00008600ff027b82 */ /* 0x000e240000000a00 */
[----:B------:R-:W-:Y:S04]  /*2730*/  STS.128 [R26], R20 ;  /* 0x000000141a007388 */ /* 0x000fe80000000c00 */
[----:B------:R1:W-:Y:S01]  /*2740*/  STS.128 [R26+0x10], R4 ;  /* 0x000010041a007388 */ /* 0x0003e20000000c00 */
[----:B------:R-:W-:Y:S01]  /*2750*/  LOP3.LUT R0, R0, 0x1fc, RZ, 0xc0, !PT ;  /* 0x000001fc00007812 */ /* 0x000fe200078ec0ff */
[----:B------:R-:W-:Y:S01]  /*2760*/  BAR.SYNC.DEFER_BLOCKING 0x0 ;  /* 0x0000000000007b1d */ /* 0x000fe20000010000 */
[----:B------:R-:W-:-:S02]  /*2770*/  ISETP.NE.AND P3, PT, R27, RZ, PT ;  /* 0x000000ff1b00720c */ /* 0x000fc40003f65270 */
[----:B------:R-:W-:Y:S02]  /*2780*/  SEL R16, R12, 0x7, P1 ;  /* 0x000000070c107807 */ /* 0x000fe40000800000 */
[----:B------:R-:W-:Y:S01]  /*2790*/  LEA R27, R0, UR4, 0x2 ;  /* 0x00000004001b7c11 */ /* 0x000fe2000f8e10ff */
[----:B------:R-:W-:Y:S01]  /*27a0*/  ULDC.64 UR4, c[0x0][0x218] ;  /* 0x0000860000047ab9 */ /* 0x000fe20000000a00 */
[----:B------:R-:W-:-:S04]  /*27b0*/  ISETP.NE.AND P1, PT, R67, RZ, PT ;  /* 0x000000ff4300720c */ /* 0x000fc80003f25270 */
[----:B------:R-:W-:Y:S01]  /*27c0*/  SEL R28, R10, 0x7, P1 ;  /* 0x000000070a1c7807 */ /* 0x000fe20000800000 */
[----:B------:R-:W2:Y:S04]  /*27d0*/  LDS.128 R12, [R27] ;  /* 0x000000001b0c7984 */ /* 0x000ea80000000c00 */
[----:B------:R-:W3:Y:S01]  /*27e0*/  LDS.128 R8, [R27+0x800] ;  /* 0x000800001b087984 */ /* 0x000ee20000000c00 */
[----:B------:R-:W-:Y:S02]  /*27f0*/  ISETP.NE.AND P1, PT, R17, RZ, PT ;  /* 0x000000ff1100720c */ /* 0x000fe40003f25270 */
[----:B------:R-:W-:Y:S02]  /*2800*/  LOP3.LUT R17, R77, R0, RZ, 0xfc, !PT ;  /* 0x000000004d117212 */ /* 0x000fe400078efcff */
[----:B------:R-:W-:-:S02]  /*2810*/  LOP3.LUT R0, R77, 0x200, R0, 0xfe, !PT ;  /* 0x000002004d007812 */ /* 0x000fc400078efe00 */
[----:B------:R-:W-:Y:S02]  /*2820*/  SEL R16, R16, 0x8, P1 ;  /* 0x0000000810107807 */ /* 0x000fe40000800000 */
[----:B------:R-:W-:Y:S02]  /*2830*/  ISETP.GE.AND P1, PT, R17, 0x70800, PT ;  /* 0x000708001100780c */ /* 0x000fe40003f26270 */
[----:B------:R-:W-:Y:S02]  /*2840*/  SEL R31, R31, 0x8, P3 ;  /* 0x000000081f1f7807 */ /* 0x000fe40001800000 */
[----:B------:R-:W-:Y:S02]  /*2850*/  ISETP.GE.AND P3, PT, R0, 0x70800, PT ;  /* 0x000708000000780c */ /* 0x000fe40003f66270 */
[----:B------:R-:W-:Y:S02]  /*2860*/  SEL R19, R19, 0x8, P2 ;  /* 0x0000000813137807 */ /* 0x000fe40001000000 */
[----:B------:R-:W-:-:S02]  /*2870*/  SHF.R.S32.HI R32, RZ, 0x1f, R77 ;  /* 0x0000001fff207819 */ /* 0x000fc4000001144d */
[C---:B-1----:R-:W-:Y:S02]  /*2880*/  LEA R4, P2, R17.reuse, UR4, 0x2 ;  /* 0x0000000411047c11 */ /* 0x042fe4000f8410ff */
[----:B------:R-:W-:Y:S01]  /*2890*/  ISETP.NE.AND P6, PT, R48, RZ, PT ;  /* 0x000000ff3000720c */ /* 0x000fe20003fc5270 */
[C---:B0-----:R-:W-:Y:S01]  /*28a0*/  IMAD.WIDE R2, R17.reuse, 0x4, R2 ;  /* 0x0000000411027825 */ /* 0x041fe200078e0202 */
[----:B------:R-:W-:Y:S01]  /*28b0*/  LEA.HI.X R5, R17, UR5, R32, 0x2, P2 ;  /* 0x0000000511057c11 */ /* 0x000fe200090f1420 */
[----:B------:R-:W-:Y:S01]  /*28c0*/  ULDC.64 UR4, c[0x0][0x220] ;  /* 0x0000880000047ab9 */ /* 0x000fe20000000a00 */
[----:B------:R-:W-:Y:S02]  /*28d0*/  SEL R30, R30, 0x8, P4 ;  /* 0x000000081e1e7807 */ /* 0x000fe40002000000 */
[----:B------:R-:W-:Y:S02]  /*28e0*/  SEL R28, R28, 0x8, P5 ;  /* 0x000000081c1c7807 */ /* 0x000fe40002800000 */
[----:B------:R-:W-:-:S02]  /*28f0*/  SEL R7, R24, 0x8, P6 ;  /* 0x0000000818077807 */ /* 0x000fc40003000000 */
[----:B------:R-:W-:Y:S02]  /*2900*/  IADD3 R6, P2, R29, UR4, RZ ;  /* 0x000000041d067c10 */ /* 0x000fe4000ff5e0ff */
[----:B------:R-:W-:Y:S02]  /*2910*/  PRMT R25, R25, 0x3340, R18 ;  /* 0x0000334019197816 */ /* 0x000fe40000000012 */
[----:B------:R-:W-:Y:S01]  /*2920*/  PRMT R16, R16, 0x3340, R19 ;  /* 0x0000334010107816 */ /* 0x000fe20000000013 */
[----:B--2---:R0:W-:Y:S01]  /*2930*/  @!P1 STG.E.128 desc[UR6][R2.64], R12 ;  /* 0x0000000c02009986 */ /* 0x0041e2000c101d06 */
[----:B------:R-:W-:Y:S02]  /*2940*/  PRMT R30, R30, 0x3340, R31 ;  /* 0x000033401e1e7816 */ /* 0x000fe4000000001f */
[----:B------:R-:W-:Y:S01]  /*2950*/  PRMT R17, R7, 0x3340, R28 ;  /* 0x0000334007117816 */ /* 0x000fe2000000001c */
[----:B---3--:R0:W-:Y:S01]  /*2960*/  @!P3 STG.E.128 desc[UR6][R4.64+0x800], R8 ;  /* 0x000800080400b986 */ /* 0x0081e2000c101d06 */
[----:B------:R-:W-:-:S02]  /*2970*/  LEA.HI.X.SX32 R7, R29, UR5, 0x1, P2 ;  /* 0x000000051d077c11 */ /* 0x000fc400090f0eff */
[----:B------:R-:W-:Y:S02]  /*2980*/  PRMT R16, R25, 0x5410, R16 ;  /* 0x0000541019107816 */ /* 0x000fe40000000010 */
[----:B------:R-:W-:Y:S01]  /*2990*/  PRMT R17, R17, 0x5410, R30 ;  /* 0x0000541011117816 */ /* 0x000fe2000000001e */
[----:B0-----:R-:W-:Y:S06]  /*29a0*/  @P0 EXIT ;  /* 0x000000000000094d */ /* 0x001fec0003800000 */
[----:B------:R-:W-:Y:S01]  /*29b0*/  STG.E.64 desc[UR6][R6.64], R16 ;  /* 0x0000001006007986 */ /* 0x000fe2000c101b06 */
[----:B------:R-:W-:Y:S05]  /*29c0*/  EXIT ;  /* 0x000000000000794d */ /* 0x000fea0003800000 */
.L_x_0:
[----:B------:R-:W-:-:S00]  /*29d0*/  BRA `(.L_x_0) ;  /* 0xfffffffc00fc7947 */ /* 0x000fc0000383ffff */
[----:B------:R-:W-:-:S00]  /*29e0*/  NOP ;  /* 0x0000000000007918 */ /* 0x000fc00000000000 */
        /* <DEDUP_REMOVED lines=9> */
.L_x_1:


//--------------------- .nv.shared.triton_poi_fused_max_pool2d_with_indices_26 --------------------------
	.section	.nv.shared.triton_poi_fused_max_pool2d_with_indices_26,"aw",@nobits
	.sectionflags	@""
	.align	16
	.zero		1024


//--------------------- .nv.constant0.triton_poi_fused_max_pool2d_with_indices_26 --------------------------
	.section	.nv.constant0.triton_poi_fused_max_pool2d_with_indices_26,"a",@progbits
	.sectionflags	@""
	.align	4
.nv.constant0.triton_poi_fused_max_pool2d_with_indices_26:
	.zero		556
